//
// Generated by NVIDIA NVVM Compiler
//
// Compiler Build ID: CL-36424714
// Cuda compilation tools, release 13.0, V13.0.88
// Based on NVVM 20.0.0
//

.version 9.0
.target sm_100
.address_size 64

	// .globl	_Z5hellov
.extern .func  (.param .b32 func_retval0) vprintf
(
	.param .b64 vprintf_param_0,
	.param .b64 vprintf_param_1
)
;
.global .align 1 .b8 $str[16] = {72, 101, 108, 108, 111, 32, 67, 85, 68, 65, 33, 32, 37, 100, 10};

.visible .entry _Z5hellov()
{
	.local .align 8 .b8 	__local_depot0[8];
	.reg .b64 	%SP;
	.reg .b64 	%SPL;
	.reg .b32 	%r<4>;
	.reg .b64 	%rd<5>;

	mov.u64 	%SPL, __local_depot0;
	cvta.local.u64 	%SP, %SPL;
	add.u64 	%rd1, %SP, 0;
	add.u64 	%rd2, %SPL, 0;
	mov.u32 	%r1, %tid.x;
	st.local.u32 	[%rd2], %r1;
	mov.u64 	%rd3, $str;
	cvta.global.u64 	%rd4, %rd3;
	{ // callseq 0, 0
	.param .b64 param0;
	st.param.b64 	[param0], %rd4;
	.param .b64 param1;
	st.param.b64 	[param1], %rd1;
	.param .b32 retval0;
	call.uni (retval0), 
	vprintf, 
	(
	param0, 
	param1
	);
	ld.param.b32 	%r2, [retval0];
	} // callseq 0
	ret;

}


// ===== COMPILED SASS (sm_100) =====

	.target	sm_100

	.elftype	@"ET_EXEC"


//--------------------- .note.nv.tkinfo           --------------------------
	.section	.note.nv.tkinfo,"",@"SHT_NOTE"
	.sectionflags	@"SHF_NOTE_NV_TKINFO"
	.tkinfo
        /*0018*/ 	.word	0x00000002
        /*0030*/ 	.string	""
        /*0030*/ 	.string	"ptxas"
        /*0030*/ 	.string	"Cuda compilation tools, release 13.0, V13.0.88"
        /*0030*/ 	.string	"Build cuda_13.0.r13.0/compiler.36424714_0"
        /*0030*/ 	.string	"-arch sm_100 -m 64 "



//--------------------- .note.nv.cuinfo           --------------------------
	.section	.note.nv.cuinfo,"",@"SHT_NOTE"
	.sectionflags	@"SHF_NOTE_NV_CUINFO"
        /*0018*/ 	.short	0x0002
        /*001a*/ 	.short	0x0064
        /*001c*/ 	.short	0x0082
	.zero		2


//--------------------- .nv.info                  --------------------------
	.section	.nv.info,"",@"SHT_CUDA_INFO"
	.align	4


	//----- nvinfo : EIATTR_REGCOUNT
	.align		4
        /*0000*/ 	.byte	0x04, 0x2f
        /*0002*/ 	.short	(.L_2 - .L_1)
	.align		4
.L_1:
        /*0004*/ 	.word	index@(_Z5hellov)
        /*0008*/ 	.word	0x00000018


	//----- nvinfo : EIATTR_FRAME_SIZE
	.align		4
.L_2:
        /*000c*/ 	.byte	0x04, 0x11
        /*000e*/ 	.short	(.L_4 - .L_3)
	.align		4
.L_3:
        /*0010*/ 	.word	index@(_Z5hellov)
        /*0014*/ 	.word	0x00000008


	//----- nvinfo : EIATTR_MIN_STACK_SIZE
	.align		4
.L_4:
        /*0018*/ 	.byte	0x04, 0x12
        /*001a*/ 	.short	(.L_6 - .L_5)
	.align		4
.L_5:
        /*001c*/ 	.word	index@(_Z5hellov)
        /*0020*/ 	.word	0x00000008
.L_6:


//--------------------- .nv.compat                --------------------------
	.section	.nv.compat,"",@"SHT_CUDA_COMPAT_INFO"
	.align	4
        /*0000*/ 	.byte	0x02, 0x09, 0x00, 0x00, 0x02, 0x02, 0x01, 0x00, 0x02, 0x05, 0x05, 0x00, 0x03, 0x07, 0x01, 0x01
        /*0010*/ 	.byte	0x02, 0x03, 0x00, 0x00, 0x02, 0x06, 0x01, 0x00, 0x04, 0x0b, 0x08, 0x00, 0x09, 0x00, 0x00, 0x00
        /*0020*/ 	.byte	0x00, 0x00, 0x00, 0x00


//--------------------- .nv.info._Z5hellov        --------------------------
	.section	.nv.info._Z5hellov,"",@"SHT_CUDA_INFO"
	.sectionflags	@""
	.align	4


	//----- nvinfo : EIATTR_CUDA_API_VERSION
	.align		4
        /*0000*/ 	.byte	0x04, 0x37
        /*0002*/ 	.short	(.L_8 - .L_7)
.L_7:
        /*0004*/ 	.word	0x00000082


	//----- nvinfo : EIATTR_SPARSE_MMA_MASK
	.align		4
.L_8:
        /*0008*/ 	.byte	0x03, 0x50
        /*000a*/ 	.short	0x0000


	//----- nvinfo : EIATTR_MAXREG_COUNT
	.align		4
        /*000c*/ 	.byte	0x03, 0x1b
        /*000e*/ 	.short	0x00ff


	//----- nvinfo : EIATTR_EXTERNS
	.align		4
        /*0010*/ 	.byte	0x04, 0x0f
        /*0012*/ 	.short	(.L_10 - .L_9)


	//   ....[0]....
	.align		4
.L_9:
        /*0014*/ 	.word	index@(vprintf)


	//----- nvinfo : EIATTR_MERCURY_ISA_VERSION
	.align		4
.L_10:
        /*0018*/ 	.byte	0x03, 0x5f
        /*001a*/ 	.short	0x0101


	//----- nvinfo : EIATTR_VRC_CTA_INIT_COUNT
	.align		4
        /*001c*/ 	.byte	0x02, 0x4a
	.zero		1
	.zero		1


	//----- nvinfo : EIATTR_SYSCALL_OFFSETS
	.align		4
        /*0020*/ 	.byte	0x04, 0x46
        /*0022*/ 	.short	(.L_12 - .L_11)


	//   ....[0]....
.L_11:
        /*0024*/ 	.word	0x000000e0


	//----- nvinfo : EIATTR_EXIT_INSTR_OFFSETS
	.align		4
.L_12:
        /*0028*/ 	.byte	0x04, 0x1c
        /*002a*/ 	.short	(.L_14 - .L_13)


	//   ....[0]....
.L_13:
        /*002c*/ 	.word	0x000000f0


	//----- nvinfo : EIATTR_SW_WAR
	.align		4
.L_14:
        /*0030*/ 	.byte	0x04, 0x36
        /*0032*/ 	.short	(.L_16 - .L_15)
.L_15:
        /*0034*/ 	.word	0x00000008
.L_16:


//--------------------- .nv.callgraph             --------------------------
	.section	.nv.callgraph,"",@"SHT_CUDA_CALLGRAPH"
	.align	4
	.sectionentsize	8
	.align		4
        /*0000*/ 	.word	0x00000000
	.align		4
        /*0004*/ 	.word	0xffffffff
	.align		4
        /*0008*/ 	.word	index@(_Z5hellov)
	.align		4
        /*000c*/ 	.word	index@(vprintf)
	.align		4
        /*0010*/ 	.word	0x00000000
	.align		4
        /*0014*/ 	.word	0xfffffffe
	.align		4
        /*0018*/ 	.word	0x00000000
	.align		4
        /*001c*/ 	.word	0xfffffffd
	.align		4
        /*0020*/ 	.word	0x00000000
	.align		4
        /*0024*/ 	.word	0xfffffffc


//--------------------- .nv.constant4             --------------------------
	.section	.nv.constant4,"a",@progbits
	.align	8
	.align		8
.nv.constant4:
        /*0000*/ 	.dword	vprintf
	.align		8
        /*0008*/ 	.dword	$str


//--------------------- .text._Z5hellov           --------------------------
	.section	.text._Z5hellov,"ax",@progbits
	.align	128
        .global         _Z5hellov
        .type           _Z5hellov,@function
        .size           _Z5hellov,(.L_x_2 - _Z5hellov)
        .other          _Z5hellov,@"STO_CUDA_ENTRY STV_DEFAULT"
_Z5hellov:
.text._Z5hellov:
[----:B------:R-:W0:Y:S01]  /*0000*/  LDC R1, c[0x0][0x37c] ;  /* 0x0000df00ff017b82 */ /* 0x000e220000000800 */
[----:B------:R-:W1:Y:S01]  /*0010*/  S2R R8, SR_TID.X ;  /* 0x0000000000087919 */ /* 0x000e620000002100 */
[----:B0-----:R-:W-:Y:S01]  /*0020*/  VIADD R1, R1, 0xfffffff8 ;  /* 0xfffffff801017836 */ /* 0x001fe20000000000 */
[----:B------:R-:W-:Y:S01]  /*0030*/  MOV R0, 0x0 ;  /* 0x0000000000007802 */ /* 0x000fe20000000f00 */
[----:B------:R-:W0:Y:S04]  /*0040*/  LDCU UR4, c[0x0][0x2f8] ;  /* 0x00005f00ff0477ac */ /* 0x000e280008000800 */
[----:B------:R2:W3:Y:S01]  /*0050*/  LDC.64 R2, c[0x4][R0] ;  /* 0x0100000000027b82 */ /* 0x0004e20000000a00 */
[----:B------:R-:W4:Y:S01]  /*0060*/  LDCU.64 UR6, c[0x4][0x8] ;  /* 0x01000100ff0677ac */ /* 0x000f220008000a00 */
[----:B------:R-:W5:Y:S01]  /*0070*/  LDCU UR5, c[0x0][0x2fc] ;  /* 0x00005f80ff0577ac */ /* 0x000f620008000800 */
[----:B0-----:R-:W-:Y:S01]  /*0080*/  IADD3 R6, P0, PT, R1, UR4, RZ ;  /* 0x0000000401067c10 */ /* 0x001fe2000ff1e0ff */
[----:B----4-:R-:W-:Y:S01]  /*0090*/  IMAD.U32 R4, RZ, RZ, UR6 ;  /* 0x00000006ff047e24 */ /* 0x010fe2000f8e00ff */
[----:B------:R-:W-:-:S03]  /*00a0*/  MOV R5, UR7 ;  /* 0x0000000700057c02 */ /* 0x000fc60008000f00 */
[----:B-----5:R-:W-:Y:S01]  /*00b0*/  IMAD.X R7, RZ, RZ, UR5, P0 ;  /* 0x00000005ff077e24 */ /* 0x020fe200080e06ff */
[----:B-1----:R2:W-:Y:S07]  /*00c0*/  STL [R1], R8 ;  /* 0x0000000801007387 */ /* 0x0025ee0000100800 */
[----:B------:R-:W-:-:S07]  /*00d0*/  LEPC R20, `(.L_x_0) ;  /* 0x000000001014794e */ /* 0x000fce0000000000 */
[----:B--23--:R-:W-:Y:S05]  /*00e0*/  CALL.ABS.NOINC R2 ;  /* 0x0000000002007343 */ /* 0x00cfea0003c00000 */
.L_x_0:
[----:B------:R-:W-:Y:S05]  /*00f0*/  EXIT ;  /* 0x000000000000794d */ /* 0x000fea0003800000 */
.L_x_1:
[----:B------:R-:W-:-:S00]  /*0100*/  BRA `(.L_x_1) ;  /* 0xfffffffc00fc7947 */ /* 0x000fc0000383ffff */
[----:B------:R-:W-:-:S00]  /*0110*/  NOP ;  /* 0x0000000000007918 */ /* 0x000fc00000000000 */
        /* <DEDUP_REMOVED lines=14> */
.L_x_2:


//--------------------- .nv.global.init           --------------------------
	.section	.nv.global.init,"aw",@progbits
.nv.global.init:
	.type		$str,@object
	.size		$str,(.L_0 - $str)
$str:
        /*0000*/ 	.byte	0x48, 0x65, 0x6c, 0x6c, 0x6f, 0x20, 0x43, 0x55, 0x44, 0x41, 0x21, 0x20, 0x25, 0x64, 0x0a, 0x00
.L_0:


//--------------------- .nv.shared.reserved.0     --------------------------
	.section	.nv.shared.reserved.0,"aw",@nobits
	.weak		__nv_reservedSMEM_offset_0_alias
	.size		__nv_reservedSMEM_offset_0_alias, 0, 64
	.other		__nv_reservedSMEM_offset_0_alias,@"STO_CUDA_RESERVED_SHARED STV_DEFAULT"
__nv_reservedSMEM_offset_0_alias:
	.zero		0
	.zero		64


//--------------------- .nv.constant0._Z5hellov   --------------------------
	.section	.nv.constant0._Z5hellov,"a",@progbits
	.sectionflags	@""
	.align	4
.nv.constant0._Z5hellov:
	.zero		896


//--------------------- SYMBOLS --------------------------

	.type		.nv.reservedSmem.offset0,@object
	.size		.nv.reservedSmem.offset0,0x4
	.type		vprintf,@function
